//
// Generated by NVIDIA NVVM Compiler
//
// Compiler Build ID: CL-36424714
// Cuda compilation tools, release 13.0, V13.0.88
// Based on NVVM 20.0.0
//

.version 9.0
.target sm_100
.address_size 64

	// .globl	kernmul2D

.visible .entry kernmul2D(
	.param .u64 .ptr .align 1 kernmul2D_param_0,
	.param .u64 .ptr .align 1 kernmul2D_param_1,
	.param .u64 .ptr .align 1 kernmul2D_param_2,
	.param .u64 .ptr .align 1 kernmul2D_param_3,
	.param .u64 .ptr .align 1 kernmul2D_param_4,
	.param .u64 .ptr .align 1 kernmul2D_param_5,
	.param .u64 .ptr .align 1 kernmul2D_param_6,
	.param .u32 kernmul2D_param_7,
	.param .u32 kernmul2D_param_8
)
{
	.reg .pred 	%p<7>;
	.reg .b32 	%r<17>;
	.reg .b32 	%f<41>;
	.reg .b64 	%rd<33>;

	ld.param.u64 	%rd9, [kernmul2D_param_0];
	ld.param.u64 	%rd10, [kernmul2D_param_1];
	ld.param.u32 	%r3, [kernmul2D_param_7];
	ld.param.u32 	%r4, [kernmul2D_param_8];
	cvta.to.global.u64 	%rd1, %rd10;
	cvta.to.global.u64 	%rd2, %rd9;
	mov.u32 	%r5, %ctaid.y;
	mov.u32 	%r6, %ntid.y;
	mov.u32 	%r7, %tid.y;
	mad.lo.s32 	%r1, %r5, %r6, %r7;
	mov.u32 	%r8, %ctaid.x;
	mov.u32 	%r9, %ntid.x;
	mov.u32 	%r10, %tid.x;
	mad.lo.s32 	%r2, %r8, %r9, %r10;
	setp.le.s32 	%p1, %r3, %r1;
	setp.ge.s32 	%p2, %r2, %r4;
	or.pred  	%p3, %p1, %p2;
	@%p3 bra 	$L__BB0_3;
	ld.param.u64 	%rd32, [kernmul2D_param_6];
	ld.param.u64 	%rd31, [kernmul2D_param_5];
	ld.param.u64 	%rd30, [kernmul2D_param_4];
	ld.param.u64 	%rd29, [kernmul2D_param_3];
	ld.param.u64 	%rd28, [kernmul2D_param_2];
	cvta.to.global.u64 	%rd11, %rd29;
	cvta.to.global.u64 	%rd12, %rd30;
	cvta.to.global.u64 	%rd13, %rd31;
	cvta.to.global.u64 	%rd14, %rd32;
	mad.lo.s32 	%r11, %r4, %r1, %r2;
	mul.wide.s32 	%rd15, %r11, 4;
	add.s64 	%rd16, %rd11, %rd15;
	ld.global.f32 	%f1, [%rd16];
	add.s64 	%rd17, %rd12, %rd15;
	ld.global.f32 	%f2, [%rd17];
	add.s64 	%rd18, %rd13, %rd15;
	ld.global.f32 	%f3, [%rd18];
	add.s64 	%rd19, %rd14, %rd15;
	ld.global.f32 	%f4, [%rd19];
	shl.b32 	%r12, %r11, 1;
	mul.wide.s32 	%rd20, %r12, 4;
	add.s64 	%rd21, %rd2, %rd20;
	ld.global.f32 	%f5, [%rd21];
	ld.global.f32 	%f6, [%rd21+4];
	add.s64 	%rd22, %rd1, %rd20;
	ld.global.f32 	%f7, [%rd22];
	ld.global.f32 	%f8, [%rd22+4];
	cvta.to.global.u64 	%rd3, %rd28;
	add.s64 	%rd23, %rd3, %rd20;
	ld.global.f32 	%f9, [%rd23];
	ld.global.f32 	%f10, [%rd23+4];
	mul.f32 	%f11, %f1, %f5;
	st.global.f32 	[%rd21], %f11;
	mul.f32 	%f12, %f1, %f6;
	st.global.f32 	[%rd21+4], %f12;
	mul.f32 	%f13, %f4, %f9;
	fma.rn.f32 	%f14, %f2, %f7, %f13;
	st.global.f32 	[%rd22], %f14;
	mul.f32 	%f15, %f4, %f10;
	fma.rn.f32 	%f16, %f2, %f8, %f15;
	st.global.f32 	[%rd22+4], %f16;
	mul.f32 	%f17, %f3, %f9;
	fma.rn.f32 	%f18, %f4, %f7, %f17;
	st.global.f32 	[%rd23], %f18;
	mul.f32 	%f19, %f3, %f10;
	fma.rn.f32 	%f20, %f4, %f8, %f19;
	st.global.f32 	[%rd23+4], %f20;
	setp.eq.s32 	%p4, %r1, 0;
	shr.u32 	%r13, %r3, 1;
	setp.ge.u32 	%p5, %r1, %r13;
	or.pred  	%p6, %p4, %p5;
	@%p6 bra 	$L__BB0_3;
	sub.s32 	%r14, %r3, %r1;
	mad.lo.s32 	%r15, %r14, %r4, %r2;
	shl.b32 	%r16, %r15, 1;
	mul.wide.s32 	%rd24, %r16, 4;
	add.s64 	%rd25, %rd2, %rd24;
	ld.global.f32 	%f21, [%rd25];
	ld.global.f32 	%f22, [%rd25+4];
	add.s64 	%rd26, %rd1, %rd24;
	ld.global.f32 	%f23, [%rd26];
	ld.global.f32 	%f24, [%rd26+4];
	add.s64 	%rd27, %rd3, %rd24;
	ld.global.f32 	%f25, [%rd27];
	ld.global.f32 	%f26, [%rd27+4];
	mul.f32 	%f27, %f1, %f21;
	st.global.f32 	[%rd25], %f27;
	mul.f32 	%f28, %f1, %f22;
	st.global.f32 	[%rd25+4], %f28;
	mul.f32 	%f29, %f2, %f23;
	mul.f32 	%f30, %f4, %f25;
	sub.f32 	%f31, %f29, %f30;
	st.global.f32 	[%rd26], %f31;
	mul.f32 	%f32, %f2, %f24;
	mul.f32 	%f33, %f4, %f26;
	sub.f32 	%f34, %f32, %f33;
	st.global.f32 	[%rd26+4], %f34;
	mul.f32 	%f35, %f3, %f25;
	mul.f32 	%f36, %f4, %f23;
	sub.f32 	%f37, %f35, %f36;
	st.global.f32 	[%rd27], %f37;
	mul.f32 	%f38, %f3, %f26;
	mul.f32 	%f39, %f4, %f24;
	sub.f32 	%f40, %f38, %f39;
	st.global.f32 	[%rd27+4], %f40;
$L__BB0_3:
	ret;

}


// ===== COMPILED SASS (sm_100) =====

	.target	sm_100

	.elftype	@"ET_EXEC"


//--------------------- .note.nv.tkinfo           --------------------------
	.section	.note.nv.tkinfo,"",@"SHT_NOTE"
	.sectionflags	@"SHF_NOTE_NV_TKINFO"
	.tkinfo
        /*0018*/ 	.word	0x00000002
        /*0030*/ 	.string	""
        /*0030*/ 	.string	"ptxas"
        /*0030*/ 	.string	"Cuda compilation tools, release 13.0, V13.0.88"
        /*0030*/ 	.string	"Build cuda_13.0.r13.0/compiler.36424714_0"
        /*0030*/ 	.string	"-arch sm_100 -m 64 "



//--------------------- .note.nv.cuinfo           --------------------------
	.section	.note.nv.cuinfo,"",@"SHT_NOTE"
	.sectionflags	@"SHF_NOTE_NV_CUINFO"
        /*0018*/ 	.short	0x0002
        /*001a*/ 	.short	0x0064
        /*001c*/ 	.short	0x0082
	.zero		2


//--------------------- .nv.info                  --------------------------
	.section	.nv.info,"",@"SHT_CUDA_INFO"
	.align	4


	//----- nvinfo : EIATTR_REGCOUNT
	.align		4
        /*0000*/ 	.byte	0x04, 0x2f
        /*0002*/ 	.short	(.L_1 - .L_0)
	.align		4
.L_0:
        /*0004*/ 	.word	index@(kernmul2D)
        /*0008*/ 	.word	0x00000020


	//----- nvinfo : EIATTR_FRAME_SIZE
	.align		4
.L_1:
        /*000c*/ 	.byte	0x04, 0x11
        /*000e*/ 	.short	(.L_3 - .L_2)
	.align		4
.L_2:
        /*0010*/ 	.word	index@(kernmul2D)
        /*0014*/ 	.word	0x00000000


	//----- nvinfo : EIATTR_MIN_STACK_SIZE
	.align		4
.L_3:
        /*0018*/ 	.byte	0x04, 0x12
        /*001a*/ 	.short	(.L_5 - .L_4)
	.align		4
.L_4:
        /*001c*/ 	.word	index@(kernmul2D)
        /*0020*/ 	.word	0x00000000
.L_5:


//--------------------- .nv.compat                --------------------------
	.section	.nv.compat,"",@"SHT_CUDA_COMPAT_INFO"
	.align	4
        /*0000*/ 	.byte	0x02, 0x09, 0x00, 0x00, 0x02, 0x02, 0x01, 0x00, 0x02, 0x05, 0x05, 0x00, 0x03, 0x07, 0x01, 0x01
        /*0010*/ 	.byte	0x02, 0x03, 0x00, 0x00, 0x02, 0x06, 0x01, 0x00, 0x04, 0x0b, 0x08, 0x00, 0x09, 0x00, 0x00, 0x00
        /*0020*/ 	.byte	0x00, 0x00, 0x00, 0x00


//--------------------- .nv.info.kernmul2D        --------------------------
	.section	.nv.info.kernmul2D,"",@"SHT_CUDA_INFO"
	.sectionflags	@""
	.align	4


	//----- nvinfo : EIATTR_CUDA_API_VERSION
	.align		4
        /*0000*/ 	.byte	0x04, 0x37
        /*0002*/ 	.short	(.L_7 - .L_6)
.L_6:
        /*0004*/ 	.word	0x00000082


	//----- nvinfo : EIATTR_KPARAM_INFO
	.align		4
.L_7:
        /*0008*/ 	.byte	0x04, 0x17
        /*000a*/ 	.short	(.L_9 - .L_8)
.L_8:
        /*000c*/ 	.word	0x00000000
        /*0010*/ 	.short	0x0008
        /*0012*/ 	.short	0x003c
        /*0014*/ 	.byte	0x00, 0xf0, 0x11, 0x00


	//----- nvinfo : EIATTR_KPARAM_INFO
	.align		4
.L_9:
        /*0018*/ 	.byte	0x04, 0x17
        /*001a*/ 	.short	(.L_11 - .L_10)
.L_10:
        /*001c*/ 	.word	0x00000000
        /*0020*/ 	.short	0x0007
        /*0022*/ 	.short	0x0038
        /*0024*/ 	.byte	0x00, 0xf0, 0x11, 0x00


	//----- nvinfo : EIATTR_KPARAM_INFO
	.align		4
.L_11:
        /*0028*/ 	.byte	0x04, 0x17
        /*002a*/ 	.short	(.L_13 - .L_12)
.L_12:
        /*002c*/ 	.word	0x00000000
        /*0030*/ 	.short	0x0006
        /*0032*/ 	.short	0x0030
        /*0034*/ 	.byte	0x00, 0xf5, 0x21, 0x00


	//----- nvinfo : EIATTR_KPARAM_INFO
	.align		4
.L_13:
        /*0038*/ 	.byte	0x04, 0x17
        /*003a*/ 	.short	(.L_15 - .L_14)
.L_14:
        /*003c*/ 	.word	0x00000000
        /*0040*/ 	.short	0x0005
        /*0042*/ 	.short	0x0028
        /*0044*/ 	.byte	0x00, 0xf5, 0x21, 0x00


	//----- nvinfo : EIATTR_KPARAM_INFO
	.align		4
.L_15:
        /*0048*/ 	.byte	0x04, 0x17
        /*004a*/ 	.short	(.L_17 - .L_16)
.L_16:
        /*004c*/ 	.word	0x00000000
        /*0050*/ 	.short	0x0004
        /*0052*/ 	.short	0x0020
        /*0054*/ 	.byte	0x00, 0xf5, 0x21, 0x00


	//----- nvinfo : EIATTR_KPARAM_INFO
	.align		4
.L_17:
        /*0058*/ 	.byte	0x04, 0x17
        /*005a*/ 	.short	(.L_19 - .L_18)
.L_18:
        /*005c*/ 	.word	0x00000000
        /*0060*/ 	.short	0x0003
        /*0062*/ 	.short	0x0018
        /*0064*/ 	.byte	0x00, 0xf5, 0x21, 0x00


	//----- nvinfo : EIATTR_KPARAM_INFO
	.align		4
.L_19:
        /*0068*/ 	.byte	0x04, 0x17
        /*006a*/ 	.short	(.L_21 - .L_20)
.L_20:
        /*006c*/ 	.word	0x00000000
        /*0070*/ 	.short	0x0002
        /*0072*/ 	.short	0x0010
        /*0074*/ 	.byte	0x00, 0xf5, 0x21, 0x00


	//----- nvinfo : EIATTR_KPARAM_INFO
	.align		4
.L_21:
        /*0078*/ 	.byte	0x04, 0x17
        /*007a*/ 	.short	(.L_23 - .L_22)
.L_22:
        /*007c*/ 	.word	0x00000000
        /*0080*/ 	.short	0x0001
        /*0082*/ 	.short	0x0008
        /*0084*/ 	.byte	0x00, 0xf5, 0x21, 0x00


	//----- nvinfo : EIATTR_KPARAM_INFO
	.align		4
.L_23:
        /*0088*/ 	.byte	0x04, 0x17
        /*008a*/ 	.short	(.L_25 - .L_24)
.L_24:
        /*008c*/ 	.word	0x00000000
        /*0090*/ 	.short	0x0000
        /*0092*/ 	.short	0x0000
        /*0094*/ 	.byte	0x00, 0xf5, 0x21, 0x00


	//----- nvinfo : EIATTR_SPARSE_MMA_MASK
	.align		4
.L_25:
        /*0098*/ 	.byte	0x03, 0x50
        /*009a*/ 	.short	0x0000


	//----- nvinfo : EIATTR_MAXREG_COUNT
	.align		4
        /*009c*/ 	.byte	0x03, 0x1b
        /*009e*/ 	.short	0x00ff


	//----- nvinfo : EIATTR_MERCURY_ISA_VERSION
	.align		4
        /*00a0*/ 	.byte	0x03, 0x5f
        /*00a2*/ 	.short	0x0101


	//----- nvinfo : EIATTR_VRC_CTA_INIT_COUNT
	.align		4
        /*00a4*/ 	.byte	0x02, 0x4a
	.zero		1
	.zero		1


	//----- nvinfo : EIATTR_EXIT_INSTR_OFFSETS
	.align		4
        /*00a8*/ 	.byte	0x04, 0x1c
        /*00aa*/ 	.short	(.L_27 - .L_26)


	//   ....[0]....
.L_26:
        /*00ac*/ 	.word	0x000000c0


	//   ....[1]....
        /*00b0*/ 	.word	0x000003b0


	//   ....[2]....
        /*00b4*/ 	.word	0x00000580


	//----- nvinfo : EIATTR_CBANK_PARAM_SIZE
	.align		4
.L_27:
        /*00b8*/ 	.byte	0x03, 0x19
        /*00ba*/ 	.short	0x0040


	//----- nvinfo : EIATTR_PARAM_CBANK
	.align		4
        /*00bc*/ 	.byte	0x04, 0x0a
        /*00be*/ 	.short	(.L_29 - .L_28)
	.align		4
.L_28:
        /*00c0*/ 	.word	index@(.nv.constant0.kernmul2D)
        /*00c4*/ 	.short	0x0380
        /*00c6*/ 	.short	0x0040


	//----- nvinfo : EIATTR_SW_WAR
	.align		4
.L_29:
        /*00c8*/ 	.byte	0x04, 0x36
        /*00ca*/ 	.short	(.L_31 - .L_30)
.L_30:
        /*00cc*/ 	.word	0x00000008
.L_31:


//--------------------- .nv.callgraph             --------------------------
	.section	.nv.callgraph,"",@"SHT_CUDA_CALLGRAPH"
	.align	4
	.sectionentsize	8
	.align		4
        /*0000*/ 	.word	0x00000000
	.align		4
        /*0004*/ 	.word	0xffffffff
	.align		4
        /*0008*/ 	.word	0x00000000
	.align		4
        /*000c*/ 	.word	0xfffffffe
	.align		4
        /*0010*/ 	.word	0x00000000
	.align		4
        /*0014*/ 	.word	0xfffffffd
	.align		4
        /*0018*/ 	.word	0x00000000
	.align		4
        /*001c*/ 	.word	0xfffffffc


//--------------------- .text.kernmul2D           --------------------------
	.section	.text.kernmul2D,"ax",@progbits
	.align	128
        .global         kernmul2D
        .type           kernmul2D,@function
        .size           kernmul2D,(.L_x_1 - kernmul2D)
        .other          kernmul2D,@"STO_CUDA_ENTRY STV_DEFAULT"
kernmul2D:
.text.kernmul2D:
[----:B------:R-:W-:Y:S01]  /*0000*/  LDC R1, c[0x0][0x37c] ;  /* 0x0000df00ff017b82 */ /* 0x000fe20000000800 */
[----:B------:R-:W0:Y:S07]  /*0010*/  S2R R3, SR_TID.X ;  /* 0x0000000000037919 */ /* 0x000e2e0000002100 */
[----:B------:R-:W1:Y:S01]  /*0020*/  LDC R19, c[0x0][0x364] ;  /* 0x0000d900ff137b82 */ /* 0x000e620000000800 */
[----:B------:R-:W2:Y:S01]  /*0030*/  LDCU.64 UR8, c[0x0][0x3b8] ;  /* 0x00007700ff0877ac */ /* 0x000ea20008000a00 */
[----:B------:R-:W1:Y:S06]  /*0040*/  S2R R2, SR_TID.Y ;  /* 0x0000000000027919 */ /* 0x000e6c0000002200 */
[----:B------:R-:W0:Y:S08]  /*0050*/  S2UR UR5, SR_CTAID.X ;  /* 0x00000000000579c3 */ /* 0x000e300000002500 */
[----:B------:R-:W0:Y:S08]  /*0060*/  LDC R0, c[0x0][0x360] ;  /* 0x0000d800ff007b82 */ /* 0x000e300000000800 */
[----:B------:R-:W1:Y:S01]  /*0070*/  S2UR UR4, SR_CTAID.Y ;  /* 0x00000000000479c3 */ /* 0x000e620000002600 */
[----:B0-----:R-:W-:-:S05]  /*0080*/  IMAD R0, R0, UR5, R3 ;  /* 0x0000000500007c24 */ /* 0x001fca000f8e0203 */
[----:B--2---:R-:W-:Y:S01]  /*0090*/  ISETP.GE.AND P0, PT, R0, UR9, PT ;  /* 0x0000000900007c0c */ /* 0x004fe2000bf06270 */
[----:B-1----:R-:W-:-:S05]  /*00a0*/  IMAD R19, R19, UR4, R2 ;  /* 0x0000000413137c24 */ /* 0x002fca000f8e0202 */
[----:B------:R-:W-:-:S13]  /*00b0*/  ISETP.GE.OR P0, PT, R19, UR8, P0 ;  /* 0x0000000813007c0c */ /* 0x000fda0008706670 */
[----:B------:R-:W-:Y:S05]  /*00c0*/  @P0 EXIT ;  /* 0x000000000000094d */ /* 0x000fea0003800000 */
[----:B------:R-:W0:Y:S01]  /*00d0*/  LDC.64 R20, c[0x0][0x3b0] ;  /* 0x0000ec00ff147b82 */ /* 0x000e220000000a00 */
[----:B------:R-:W1:Y:S01]  /*00e0*/  LDCU.64 UR6, c[0x0][0x358] ;  /* 0x00006b00ff0677ac */ /* 0x000e620008000a00 */
[----:B------:R-:W-:-:S05]  /*00f0*/  IMAD R23, R19, UR9, R0 ;  /* 0x0000000913177c24 */ /* 0x000fca000f8e0200 */
[C---:B------:R-:W-:Y:S01]  /*0100*/  SHF.L.U32 R15, R23.reuse, 0x1, RZ ;  /* 0x00000001170f7819 */ /* 0x040fe200000006ff */
[----:B------:R-:W2:Y:S08]  /*0110*/  LDC.64 R4, c[0x0][0x390] ;  /* 0x0000e400ff047b82 */ /* 0x000eb00000000a00 */
[----:B------:R-:W3:Y:S08]  /*0120*/  LDC.64 R16, c[0x0][0x3a8] ;  /* 0x0000ea00ff107b82 */ /* 0x000ef00000000a00 */
[----:B------:R-:W4:Y:S08]  /*0130*/  LDC.64 R24, c[0x0][0x398] ;  /* 0x0000e600ff187b82 */ /* 0x000f300000000a00 */
[----:B------:R-:W5:Y:S08]  /*0140*/  LDC.64 R8, c[0x0][0x3a0] ;  /* 0x0000e800ff087b82 */ /* 0x000f700000000a00 */
[----:B------:R-:W5:Y:S08]  /*0150*/  LDC.64 R2, c[0x0][0x380] ;  /* 0x0000e000ff027b82 */ /* 0x000f700000000a00 */
[----:B------:R-:W5:Y:S01]  /*0160*/  LDC.64 R6, c[0x0][0x388] ;  /* 0x0000e200ff067b82 */ /* 0x000f620000000a00 */
[----:B0-----:R-:W-:-:S04]  /*0170*/  IMAD.WIDE R20, R23, 0x4, R20 ;  /* 0x0000000417147825 */ /* 0x001fc800078e0214 */
[----:B--2---:R-:W-:Y:S02]  /*0180*/  IMAD.WIDE R12, R15, 0x4, R4 ;  /* 0x000000040f0c7825 */ /* 0x004fe400078e0204 */
[----:B-1----:R-:W2:Y:S02]  /*0190*/  LDG.E R20, desc[UR6][R20.64] ;  /* 0x0000000614147981 */ /* 0x002ea4000c1e1900 */
[C---:B---3--:R-:W-:Y:S02]  /*01a0*/  IMAD.WIDE R16, R23.reuse, 0x4, R16 ;  /* 0x0000000417107825 */ /* 0x048fe400078e0210 */
[----:B------:R-:W2:Y:S02]  /*01b0*/  LDG.E R29, desc[UR6][R12.64+0x4] ;  /* 0x000004060c1d7981 */ /* 0x000ea4000c1e1900 */
[C---:B----4-:R-:W-:Y:S02]  /*01c0*/  IMAD.WIDE R24, R23.reuse, 0x4, R24 ;  /* 0x0000000417187825 */ /* 0x050fe400078e0218 */
[----:B------:R-:W3:Y:S02]  /*01d0*/  LDG.E R16, desc[UR6][R16.64] ;  /* 0x0000000610107981 */ /* 0x000ee4000c1e1900 */
[----:B-----5:R-:W-:-:S02]  /*01e0*/  IMAD.WIDE R8, R23, 0x4, R8 ;  /* 0x0000000417087825 */ /* 0x020fc400078e0208 */
[----:B------:R-:W4:Y:S02]  /*01f0*/  LDG.E R23, desc[UR6][R12.64] ;  /* 0x000000060c177981 */ /* 0x000f24000c1e1900 */
[C---:B------:R-:W-:Y:S02]  /*0200*/  IMAD.WIDE R10, R15.reuse, 0x4, R2 ;  /* 0x000000040f0a7825 */ /* 0x040fe400078e0202 */
[----:B------:R-:W5:Y:S02]  /*0210*/  LDG.E R18, desc[UR6][R24.64] ;  /* 0x0000000618127981 */ /* 0x000f64000c1e1900 */
[----:B------:R-:W-:Y:S02]  /*0220*/  IMAD.WIDE R14, R15, 0x4, R6 ;  /* 0x000000040f0e7825 */ /* 0x000fe400078e0206 */
[----:B------:R-:W5:Y:S04]  /*0230*/  LDG.E R22, desc[UR6][R10.64] ;  /* 0x000000060a167981 */ /* 0x000f68000c1e1900 */
[----:B------:R-:W5:Y:S04]  /*0240*/  LDG.E R27, desc[UR6][R10.64+0x4] ;  /* 0x000004060a1b7981 */ /* 0x000f68000c1e1900 */
[----:B------:R2:W5:Y:S04]  /*0250*/  LDG.E R8, desc[UR6][R8.64] ;  /* 0x0000000608087981 */ /* 0x000568000c1e1900 */
[----:B------:R-:W5:Y:S04]  /*0260*/  LDG.E R24, desc[UR6][R14.64] ;  /* 0x000000060e187981 */ /* 0x000f68000c1e1900 */
[----:B------:R-:W5:Y:S01]  /*0270*/  LDG.E R25, desc[UR6][R14.64+0x4] ;  /* 0x000004060e197981 */ /* 0x000f62000c1e1900 */
[----:B------:R-:W-:-:S06]  /*0280*/  USHF.R.U32.HI UR4, URZ, 0x1, UR8 ;  /* 0x00000001ff047899 */ /* 0x000fcc0008011608 */
[----:B------:R-:W-:-:S04]  /*0290*/  ISETP.GE.U32.AND P0, PT, R19, UR4, PT ;  /* 0x0000000413007c0c */ /* 0x000fc8000bf06070 */
[----:B------:R-:W-:Y:S01]  /*02a0*/  ISETP.EQ.OR P0, PT, R19, RZ, P0 ;  /* 0x000000ff1300720c */ /* 0x000fe20000702670 */
[-C--:B--2---:R-:W-:Y:S01]  /*02b0*/  FMUL R9, R20, R29.reuse ;  /* 0x0000001d14097220 */ /* 0x084fe20000400000 */
[----:B---3--:R-:W-:Y:S01]  /*02c0*/  FMUL R29, R16, R29 ;  /* 0x0000001d101d7220 */ /* 0x008fe20000400000 */
[-C--:B----4-:R-:W-:Y:S01]  /*02d0*/  FMUL R21, R20, R23.reuse ;  /* 0x0000001714157220 */ /* 0x090fe20000400000 */
[----:B------:R-:W-:Y:S01]  /*02e0*/  FMUL R23, R16, R23 ;  /* 0x0000001710177220 */ /* 0x000fe20000400000 */
[C---:B-----5:R-:W-:Y:S01]  /*02f0*/  FMUL R22, R18.reuse, R22 ;  /* 0x0000001612167220 */ /* 0x060fe20000400000 */
[----:B------:R-:W-:-:S04]  /*0300*/  FMUL R27, R18, R27 ;  /* 0x0000001b121b7220 */ /* 0x000fc80000400000 */
[----:B------:R0:W-:Y:S01]  /*0310*/  STG.E desc[UR6][R10.64], R22 ;  /* 0x000000160a007986 */ /* 0x0001e2000c101906 */
[-C--:B------:R-:W-:Y:S01]  /*0320*/  FFMA R21, R8, R24.reuse, R21 ;  /* 0x0000001808157223 */ /* 0x080fe20000000015 */
[----:B------:R-:W-:Y:S01]  /*0330*/  FFMA R23, R20, R24, R23 ;  /* 0x0000001814177223 */ /* 0x000fe20000000017 */
[-C--:B------:R-:W-:Y:S01]  /*0340*/  FFMA R9, R8, R25.reuse, R9 ;  /* 0x0000001908097223 */ /* 0x080fe20000000009 */
[----:B------:R-:W-:Y:S01]  /*0350*/  FFMA R29, R20, R25, R29 ;  /* 0x00000019141d7223 */ /* 0x000fe2000000001d */
[----:B------:R0:W-:Y:S04]  /*0360*/  STG.E desc[UR6][R10.64+0x4], R27 ;  /* 0x0000041b0a007986 */ /* 0x0001e8000c101906 */
[----:B------:R0:W-:Y:S04]  /*0370*/  STG.E desc[UR6][R14.64], R21 ;  /* 0x000000150e007986 */ /* 0x0001e8000c101906 */
[----:B------:R0:W-:Y:S04]  /*0380*/  STG.E desc[UR6][R14.64+0x4], R9 ;  /* 0x000004090e007986 */ /* 0x0001e8000c101906 */
[----:B------:R0:W-:Y:S04]  /*0390*/  STG.E desc[UR6][R12.64], R23 ;  /* 0x000000170c007986 */ /* 0x0001e8000c101906 */
[----:B------:R0:W-:Y:S01]  /*03a0*/  STG.E desc[UR6][R12.64+0x4], R29 ;  /* 0x0000041d0c007986 */ /* 0x0001e2000c101906 */
[----:B------:R-:W-:Y:S05]  /*03b0*/  @P0 EXIT ;  /* 0x000000000000094d */ /* 0x000fea0003800000 */
[----:B------:R-:W-:-:S05]  /*03c0*/  IADD3 R19, PT, PT, -R19, UR8, RZ ;  /* 0x0000000813137c10 */ /* 0x000fca000fffe1ff */
[----:B------:R-:W-:-:S05]  /*03d0*/  IMAD R19, R19, UR9, R0 ;  /* 0x0000000913137c24 */ /* 0x000fca000f8e0200 */
[----:B------:R-:W-:-:S05]  /*03e0*/  SHF.L.U32 R19, R19, 0x1, RZ ;  /* 0x0000000113137819 */ /* 0x000fca00000006ff */
[----:B------:R-:W-:-:S04]  /*03f0*/  IMAD.WIDE R4, R19, 0x4, R4 ;  /* 0x0000000413047825 */ /* 0x000fc800078e0204 */
[C---:B------:R-:W-:Y:S01]  /*0400*/  IMAD.WIDE R6, R19.reuse, 0x4, R6 ;  /* 0x0000000413067825 */ /* 0x040fe200078e0206 */
[----:B------:R-:W2:Y:S03]  /*0410*/  LDG.E R17, desc[UR6][R4.64] ;  /* 0x0000000604117981 */ /* 0x000ea6000c1e1900 */
[----:B------:R-:W-:Y:S01]  /*0420*/  IMAD.WIDE R2, R19, 0x4, R2 ;  /* 0x0000000413027825 */ /* 0x000fe200078e0202 */
[----:B0-----:R-:W3:Y:S04]  /*0430*/  LDG.E R13, desc[UR6][R6.64] ;  /* 0x00000006060d7981 */ /* 0x001ee8000c1e1900 */
[----:B------:R-:W4:Y:S04]  /*0440*/  LDG.E R19, desc[UR6][R4.64+0x4] ;  /* 0x0000040604137981 */ /* 0x000f28000c1e1900 */
[----:B------:R-:W5:Y:S04]  /*0450*/  LDG.E R15, desc[UR6][R6.64+0x4] ;  /* 0x00000406060f7981 */ /* 0x000f68000c1e1900 */
[----:B------:R-:W5:Y:S04]  /*0460*/  LDG.E R9, desc[UR6][R2.64] ;  /* 0x0000000602097981 */ /* 0x000f68000c1e1900 */
[----:B------:R-:W5:Y:S01]  /*0470*/  LDG.E R11, desc[UR6][R2.64+0x4] ;  /* 0x00000406020b7981 */ /* 0x000f62000c1e1900 */
[C---:B--2---:R-:W-:Y:S01]  /*0480*/  FMUL R21, R20.reuse, R17 ;  /* 0x0000001114157220 */ /* 0x044fe20000400000 */
[C---:B---3--:R-:W-:Y:S01]  /*0490*/  FMUL R23, R20.reuse, R13 ;  /* 0x0000000d14177220 */ /* 0x048fe20000400000 */
[----:B----4-:R-:W-:-:S02]  /*04a0*/  FMUL R0, R20, R19 ;  /* 0x0000001314007220 */ /* 0x010fc40000400000 */
[----:B------:R-:W-:Y:S01]  /*04b0*/  FFMA R21, R8, R13, -R21 ;  /* 0x0000000d08157223 */ /* 0x000fe20000000815 */
[-C--:B-----5:R-:W-:Y:S01]  /*04c0*/  FMUL R20, R20, R15.reuse ;  /* 0x0000000f14147220 */ /* 0x0a0fe20000400000 */
[----:B------:R-:W-:Y:S01]  /*04d0*/  FFMA R15, R8, R15, -R0 ;  /* 0x0000000f080f7223 */ /* 0x000fe20000000800 */
[----:B------:R-:W-:Y:S01]  /*04e0*/  FFMA R23, R16, R17, -R23 ;  /* 0x0000001110177223 */ /* 0x000fe20000000817 */
[----:B------:R-:W-:Y:S01]  /*04f0*/  FMUL R9, R18, R9 ;  /* 0x0000000912097220 */ /* 0x000fe20000400000 */
[----:B------:R-:W-:Y:S01]  /*0500*/  FFMA R19, R16, R19, -R20 ;  /* 0x0000001310137223 */ /* 0x000fe20000000814 */
[----:B------:R-:W-:-:S03]  /*0510*/  FMUL R11, R18, R11 ;  /* 0x0000000b120b7220 */ /* 0x000fc60000400000 */
[----:B------:R-:W-:Y:S04]  /*0520*/  STG.E desc[UR6][R2.64], R9 ;  /* 0x0000000902007986 */ /* 0x000fe8000c101906 */
[----:B------:R-:W-:Y:S04]  /*0530*/  STG.E desc[UR6][R2.64+0x4], R11 ;  /* 0x0000040b02007986 */ /* 0x000fe8000c101906 */
[----:B------:R-:W-:Y:S04]  /*0540*/  STG.E desc[UR6][R6.64], R21 ;  /* 0x0000001506007986 */ /* 0x000fe8000c101906 */
[----:B------:R-:W-:Y:S04]  /*0550*/  STG.E desc[UR6][R6.64+0x4], R15 ;  /* 0x0000040f06007986 */ /* 0x000fe8000c101906 */
[----:B------:R-:W-:Y:S04]  /*0560*/  STG.E desc[UR6][R4.64], R23 ;  /* 0x0000001704007986 */ /* 0x000fe8000c101906 */
[----:B------:R-:W-:Y:S01]  /*0570*/  STG.E desc[UR6][R4.64+0x4], R19 ;  /* 0x0000041304007986 */ /* 0x000fe2000c101906 */
[----:B------:R-:W-:Y:S05]  /*0580*/  EXIT ;  /* 0x000000000000794d */ /* 0x000fea0003800000 */
.L_x_0:
[----:B------:R-:W-:-:S00]  /*0590*/  BRA `(.L_x_0) ;  /* 0xfffffffc00fc7947 */ /* 0x000fc0000383ffff */
[----:B------:R-:W-:-:S00]  /*05a0*/  NOP ;  /* 0x0000000000007918 */ /* 0x000fc00000000000 */
        /* <DEDUP_REMOVED lines=13> */
.L_x_1:


//--------------------- .nv.shared.reserved.0     --------------------------
	.section	.nv.shared.reserved.0,"aw",@nobits
	.weak		__nv_reservedSMEM_offset_0_alias
	.size		__nv_reservedSMEM_offset_0_alias, 0, 64
	.other		__nv_reservedSMEM_offset_0_alias,@"STO_CUDA_RESERVED_SHARED STV_DEFAULT"
__nv_reservedSMEM_offset_0_alias:
	.zero		0
	.zero		64


//--------------------- .nv.constant0.kernmul2D   --------------------------
	.section	.nv.constant0.kernmul2D,"a",@progbits
	.sectionflags	@""
	.align	4
.nv.constant0.kernmul2D:
	.zero		960


//--------------------- SYMBOLS --------------------------

	.type		.nv.reservedSmem.offset0,@object
	.size		.nv.reservedSmem.offset0,0x4
